//
// Generated by NVIDIA NVVM Compiler
//
// Compiler Build ID: CL-36424714
// Cuda compilation tools, release 13.0, V13.0.88
// Based on NVVM 20.0.0
//

.version 9.0
.target sm_100
.address_size 64

	// .globl	_Z10reduce_maxPKfPfi
.extern .shared .align 16 .b8 sdata[];

.visible .entry _Z10reduce_maxPKfPfi(
	.param .u64 .ptr .align 1 _Z10reduce_maxPKfPfi_param_0,
	.param .u64 .ptr .align 1 _Z10reduce_maxPKfPfi_param_1,
	.param .u32 _Z10reduce_maxPKfPfi_param_2
)
{
	.reg .pred 	%p<6>;
	.reg .b32 	%r<14>;
	.reg .b32 	%f<9>;
	.reg .b64 	%rd<9>;

	ld.param.u64 	%rd1, [_Z10reduce_maxPKfPfi_param_0];
	ld.param.u64 	%rd2, [_Z10reduce_maxPKfPfi_param_1];
	ld.param.u32 	%r8, [_Z10reduce_maxPKfPfi_param_2];
	mov.u32 	%r1, %tid.x;
	mov.u32 	%r2, %ctaid.x;
	mov.u32 	%r13, %ntid.x;
	mad.lo.s32 	%r4, %r2, %r13, %r1;
	setp.ge.s32 	%p1, %r4, %r8;
	mov.f32 	%f8, 0fFF800000;
	@%p1 bra 	$L__BB0_2;
	cvta.to.global.u64 	%rd3, %rd1;
	mul.wide.s32 	%rd4, %r4, 4;
	add.s64 	%rd5, %rd3, %rd4;
	ld.global.f32 	%f8, [%rd5];
$L__BB0_2:
	shl.b32 	%r9, %r1, 2;
	mov.u32 	%r10, sdata;
	add.s32 	%r5, %r10, %r9;
	st.shared.f32 	[%r5], %f8;
	bar.sync 	0;
	setp.lt.u32 	%p2, %r13, 2;
	@%p2 bra 	$L__BB0_6;
$L__BB0_3:
	shr.u32 	%r7, %r13, 1;
	setp.ge.u32 	%p3, %r1, %r7;
	@%p3 bra 	$L__BB0_5;
	ld.shared.f32 	%f4, [%r5];
	shl.b32 	%r11, %r7, 2;
	add.s32 	%r12, %r5, %r11;
	ld.shared.f32 	%f5, [%r12];
	max.f32 	%f6, %f4, %f5;
	st.shared.f32 	[%r5], %f6;
$L__BB0_5:
	bar.sync 	0;
	setp.gt.u32 	%p4, %r13, 3;
	mov.u32 	%r13, %r7;
	@%p4 bra 	$L__BB0_3;
$L__BB0_6:
	setp.ne.s32 	%p5, %r1, 0;
	@%p5 bra 	$L__BB0_8;
	ld.shared.f32 	%f7, [sdata];
	cvta.to.global.u64 	%rd6, %rd2;
	mul.wide.u32 	%rd7, %r2, 4;
	add.s64 	%rd8, %rd6, %rd7;
	st.global.f32 	[%rd8], %f7;
$L__BB0_8:
	ret;

}
	// .globl	_Z10reduce_sumPKfPffi
.visible .entry _Z10reduce_sumPKfPffi(
	.param .u64 .ptr .align 1 _Z10reduce_sumPKfPffi_param_0,
	.param .u64 .ptr .align 1 _Z10reduce_sumPKfPffi_param_1,
	.param .f32 _Z10reduce_sumPKfPffi_param_2,
	.param .u32 _Z10reduce_sumPKfPffi_param_3
)
{
	.reg .pred 	%p<6>;
	.reg .b32 	%r<16>;
	.reg .b32 	%f<23>;
	.reg .b64 	%rd<9>;

	ld.param.u64 	%rd1, [_Z10reduce_sumPKfPffi_param_0];
	ld.param.u64 	%rd2, [_Z10reduce_sumPKfPffi_param_1];
	ld.param.f32 	%f3, [_Z10reduce_sumPKfPffi_param_2];
	ld.param.u32 	%r8, [_Z10reduce_sumPKfPffi_param_3];
	mov.u32 	%r1, %tid.x;
	mov.u32 	%r2, %ctaid.x;
	mov.u32 	%r15, %ntid.x;
	mad.lo.s32 	%r4, %r2, %r15, %r1;
	setp.ge.s32 	%p1, %r4, %r8;
	mov.f32 	%f22, 0f00000000;
	@%p1 bra 	$L__BB1_2;
	cvta.to.global.u64 	%rd3, %rd1;
	mul.wide.s32 	%rd4, %r4, 4;
	add.s64 	%rd5, %rd3, %rd4;
	ld.global.f32 	%f5, [%rd5];
	sub.f32 	%f6, %f5, %f3;
	fma.rn.f32 	%f7, %f6, 0f3BBB989D, 0f3F000000;
	cvt.sat.f32.f32 	%f8, %f7;
	mov.f32 	%f9, 0f4B400001;
	mov.f32 	%f10, 0f437C0000;
	fma.rm.f32 	%f11, %f8, %f10, %f9;
	add.f32 	%f12, %f11, 0fCB40007F;
	neg.f32 	%f13, %f12;
	fma.rn.f32 	%f14, %f6, 0f3FB8AA3B, %f13;
	fma.rn.f32 	%f15, %f6, 0f32A57060, %f14;
	mov.b32 	%r9, %f11;
	shl.b32 	%r10, %r9, 23;
	mov.b32 	%f16, %r10;
	ex2.approx.ftz.f32 	%f17, %f15;
	mul.f32 	%f22, %f17, %f16;
$L__BB1_2:
	shl.b32 	%r11, %r1, 2;
	mov.u32 	%r12, sdata;
	add.s32 	%r5, %r12, %r11;
	st.shared.f32 	[%r5], %f22;
	bar.sync 	0;
	setp.lt.u32 	%p2, %r15, 2;
	@%p2 bra 	$L__BB1_6;
$L__BB1_3:
	shr.u32 	%r7, %r15, 1;
	setp.ge.u32 	%p3, %r1, %r7;
	@%p3 bra 	$L__BB1_5;
	shl.b32 	%r13, %r7, 2;
	add.s32 	%r14, %r5, %r13;
	ld.shared.f32 	%f18, [%r14];
	ld.shared.f32 	%f19, [%r5];
	add.f32 	%f20, %f18, %f19;
	st.shared.f32 	[%r5], %f20;
$L__BB1_5:
	bar.sync 	0;
	setp.gt.u32 	%p4, %r15, 3;
	mov.u32 	%r15, %r7;
	@%p4 bra 	$L__BB1_3;
$L__BB1_6:
	setp.ne.s32 	%p5, %r1, 0;
	@%p5 bra 	$L__BB1_8;
	ld.shared.f32 	%f21, [sdata];
	cvta.to.global.u64 	%rd6, %rd2;
	mul.wide.u32 	%rd7, %r2, 4;
	add.s64 	%rd8, %rd6, %rd7;
	st.global.f32 	[%rd8], %f21;
$L__BB1_8:
	ret;

}
	// .globl	_Z14softmax_kernelPKfPfffi
.visible .entry _Z14softmax_kernelPKfPfffi(
	.param .u64 .ptr .align 1 _Z14softmax_kernelPKfPfffi_param_0,
	.param .u64 .ptr .align 1 _Z14softmax_kernelPKfPfffi_param_1,
	.param .f32 _Z14softmax_kernelPKfPfffi_param_2,
	.param .f32 _Z14softmax_kernelPKfPfffi_param_3,
	.param .u32 _Z14softmax_kernelPKfPfffi_param_4
)
{
	.reg .pred 	%p<2>;
	.reg .b32 	%r<8>;
	.reg .b32 	%f<18>;
	.reg .b64 	%rd<8>;

	ld.param.u64 	%rd1, [_Z14softmax_kernelPKfPfffi_param_0];
	ld.param.u64 	%rd2, [_Z14softmax_kernelPKfPfffi_param_1];
	ld.param.f32 	%f1, [_Z14softmax_kernelPKfPfffi_param_2];
	ld.param.f32 	%f2, [_Z14softmax_kernelPKfPfffi_param_3];
	ld.param.u32 	%r2, [_Z14softmax_kernelPKfPfffi_param_4];
	mov.u32 	%r3, %ctaid.x;
	mov.u32 	%r4, %ntid.x;
	mov.u32 	%r5, %tid.x;
	mad.lo.s32 	%r1, %r3, %r4, %r5;
	setp.ge.s32 	%p1, %r1, %r2;
	@%p1 bra 	$L__BB2_2;
	cvta.to.global.u64 	%rd3, %rd1;
	cvta.to.global.u64 	%rd4, %rd2;
	mul.wide.s32 	%rd5, %r1, 4;
	add.s64 	%rd6, %rd3, %rd5;
	ld.global.f32 	%f3, [%rd6];
	sub.f32 	%f4, %f3, %f1;
	fma.rn.f32 	%f5, %f4, 0f3BBB989D, 0f3F000000;
	cvt.sat.f32.f32 	%f6, %f5;
	mov.f32 	%f7, 0f4B400001;
	mov.f32 	%f8, 0f437C0000;
	fma.rm.f32 	%f9, %f6, %f8, %f7;
	add.f32 	%f10, %f9, 0fCB40007F;
	neg.f32 	%f11, %f10;
	fma.rn.f32 	%f12, %f4, 0f3FB8AA3B, %f11;
	fma.rn.f32 	%f13, %f4, 0f32A57060, %f12;
	mov.b32 	%r6, %f9;
	shl.b32 	%r7, %r6, 23;
	mov.b32 	%f14, %r7;
	ex2.approx.ftz.f32 	%f15, %f13;
	mul.f32 	%f16, %f15, %f14;
	div.rn.f32 	%f17, %f16, %f2;
	add.s64 	%rd7, %rd4, %rd5;
	st.global.f32 	[%rd7], %f17;
$L__BB2_2:
	ret;

}


// ===== COMPILED SASS (sm_100) =====

	.target	sm_100

	.elftype	@"ET_EXEC"


//--------------------- .note.nv.tkinfo           --------------------------
	.section	.note.nv.tkinfo,"",@"SHT_NOTE"
	.sectionflags	@"SHF_NOTE_NV_TKINFO"
	.tkinfo
        /*0018*/ 	.word	0x00000002
        /*0030*/ 	.string	""
        /*0030*/ 	.string	"ptxas"
        /*0030*/ 	.string	"Cuda compilation tools, release 13.0, V13.0.88"
        /*0030*/ 	.string	"Build cuda_13.0.r13.0/compiler.36424714_0"
        /*0030*/ 	.string	"-arch sm_100 -m 64 "



//--------------------- .note.nv.cuinfo           --------------------------
	.section	.note.nv.cuinfo,"",@"SHT_NOTE"
	.sectionflags	@"SHF_NOTE_NV_CUINFO"
        /*0018*/ 	.short	0x0002
        /*001a*/ 	.short	0x0064
        /*001c*/ 	.short	0x0082
	.zero		2


//--------------------- .nv.info                  --------------------------
	.section	.nv.info,"",@"SHT_CUDA_INFO"
	.align	4


	//----- nvinfo : EIATTR_REGCOUNT
	.align		4
        /*0000*/ 	.byte	0x04, 0x2f
        /*0002*/ 	.short	(.L_1 - .L_0)
	.align		4
.L_0:
        /*0004*/ 	.word	index@(_Z10reduce_maxPKfPfi)
        /*0008*/ 	.word	0x0000000a


	//----- nvinfo : EIATTR_FRAME_SIZE
	.align		4
.L_1:
        /*000c*/ 	.byte	0x04, 0x11
        /*000e*/ 	.short	(.L_3 - .L_2)
	.align		4
.L_2:
        /*0010*/ 	.word	index@(_Z10reduce_maxPKfPfi)
        /*0014*/ 	.word	0x00000000


	//----- nvinfo : EIATTR_REGCOUNT
	.align		4
.L_3:
        /*0018*/ 	.byte	0x04, 0x2f
        /*001a*/ 	.short	(.L_5 - .L_4)
	.align		4
.L_4:
        /*001c*/ 	.word	index@(_Z10reduce_sumPKfPffi)
        /*0020*/ 	.word	0x0000000c


	//----- nvinfo : EIATTR_FRAME_SIZE
	.align		4
.L_5:
        /*0024*/ 	.byte	0x04, 0x11
        /*0026*/ 	.short	(.L_7 - .L_6)
	.align		4
.L_6:
        /*0028*/ 	.word	index@(_Z10reduce_sumPKfPffi)
        /*002c*/ 	.word	0x00000000


	//----- nvinfo : EIATTR_REGCOUNT
	.align		4
.L_7:
        /*0030*/ 	.byte	0x04, 0x2f
        /*0032*/ 	.short	(.L_9 - .L_8)
	.align		4
.L_8:
        /*0034*/ 	.word	index@(_Z14softmax_kernelPKfPfffi)
        /*0038*/ 	.word	0x00000010


	//----- nvinfo : EIATTR_FRAME_SIZE
	.align		4
.L_9:
        /*003c*/ 	.byte	0x04, 0x11
        /*003e*/ 	.short	(.L_11 - .L_10)
	.align		4
.L_10:
        /*0040*/ 	.word	index@($__internal_0_$__cuda_sm3x_div_rn_noftz_f32_slowpath)
        /*0044*/ 	.word	0x00000000


	//----- nvinfo : EIATTR_FRAME_SIZE
	.align		4
.L_11:
        /*0048*/ 	.byte	0x04, 0x11
        /*004a*/ 	.short	(.L_13 - .L_12)
	.align		4
.L_12:
        /*004c*/ 	.word	index@(_Z14softmax_kernelPKfPfffi)
        /*0050*/ 	.word	0x00000000


	//----- nvinfo : EIATTR_MIN_STACK_SIZE
	.align		4
.L_13:
        /*0054*/ 	.byte	0x04, 0x12
        /*0056*/ 	.short	(.L_15 - .L_14)
	.align		4
.L_14:
        /*0058*/ 	.word	index@(_Z14softmax_kernelPKfPfffi)
        /*005c*/ 	.word	0x00000000


	//----- nvinfo : EIATTR_MIN_STACK_SIZE
	.align		4
.L_15:
        /*0060*/ 	.byte	0x04, 0x12
        /*0062*/ 	.short	(.L_17 - .L_16)
	.align		4
.L_16:
        /*0064*/ 	.word	index@(_Z10reduce_sumPKfPffi)
        /*0068*/ 	.word	0x00000000


	//----- nvinfo : EIATTR_MIN_STACK_SIZE
	.align		4
.L_17:
        /*006c*/ 	.byte	0x04, 0x12
        /*006e*/ 	.short	(.L_19 - .L_18)
	.align		4
.L_18:
        /*0070*/ 	.word	index@(_Z10reduce_maxPKfPfi)
        /*0074*/ 	.word	0x00000000
.L_19:


//--------------------- .nv.compat                --------------------------
	.section	.nv.compat,"",@"SHT_CUDA_COMPAT_INFO"
	.align	4
        /*0000*/ 	.byte	0x02, 0x09, 0x00, 0x00, 0x02, 0x02, 0x01, 0x00, 0x02, 0x05, 0x05, 0x00, 0x03, 0x07, 0x01, 0x01
        /*0010*/ 	.byte	0x02, 0x03, 0x00, 0x00, 0x02, 0x06, 0x01, 0x00, 0x04, 0x0b, 0x08, 0x00, 0x01, 0x00, 0x00, 0x00
        /*0020*/ 	.byte	0x00, 0x00, 0x00, 0x00


//--------------------- .nv.info._Z14softmax_kernelPKfPfffi --------------------------
	.section	.nv.info._Z14softmax_kernelPKfPfffi,"",@"SHT_CUDA_INFO"
	.sectionflags	@""
	.align	4


	//----- nvinfo : EIATTR_CUDA_API_VERSION
	.align		4
        /*0000*/ 	.byte	0x04, 0x37
        /*0002*/ 	.short	(.L_21 - .L_20)
.L_20:
        /*0004*/ 	.word	0x00000082


	//----- nvinfo : EIATTR_KPARAM_INFO
	.align		4
.L_21:
        /*0008*/ 	.byte	0x04, 0x17
        /*000a*/ 	.short	(.L_23 - .L_22)
.L_22:
        /*000c*/ 	.word	0x00000000
        /*0010*/ 	.short	0x0004
        /*0012*/ 	.short	0x0018
        /*0014*/ 	.byte	0x00, 0xf0, 0x11, 0x00


	//----- nvinfo : EIATTR_KPARAM_INFO
	.align		4
.L_23:
        /*0018*/ 	.byte	0x04, 0x17
        /*001a*/ 	.short	(.L_25 - .L_24)
.L_24:
        /*001c*/ 	.word	0x00000000
        /*0020*/ 	.short	0x0003
        /*0022*/ 	.short	0x0014
        /*0024*/ 	.byte	0x00, 0xf0, 0x11, 0x00


	//----- nvinfo : EIATTR_KPARAM_INFO
	.align		4
.L_25:
        /*0028*/ 	.byte	0x04, 0x17
        /*002a*/ 	.short	(.L_27 - .L_26)
.L_26:
        /*002c*/ 	.word	0x00000000
        /*0030*/ 	.short	0x0002
        /*0032*/ 	.short	0x0010
        /*0034*/ 	.byte	0x00, 0xf0, 0x11, 0x00


	//----- nvinfo : EIATTR_KPARAM_INFO
	.align		4
.L_27:
        /*0038*/ 	.byte	0x04, 0x17
        /*003a*/ 	.short	(.L_29 - .L_28)
.L_28:
        /*003c*/ 	.word	0x00000000
        /*0040*/ 	.short	0x0001
        /*0042*/ 	.short	0x0008
        /*0044*/ 	.byte	0x00, 0xf5, 0x21, 0x00


	//----- nvinfo : EIATTR_KPARAM_INFO
	.align		4
.L_29:
        /*0048*/ 	.byte	0x04, 0x17
        /*004a*/ 	.short	(.L_31 - .L_30)
.L_30:
        /*004c*/ 	.word	0x00000000
        /*0050*/ 	.short	0x0000
        /*0052*/ 	.short	0x0000
        /*0054*/ 	.byte	0x00, 0xf5, 0x21, 0x00


	//----- nvinfo : EIATTR_SPARSE_MMA_MASK
	.align		4
.L_31:
        /*0058*/ 	.byte	0x03, 0x50
        /*005a*/ 	.short	0x0000


	//----- nvinfo : EIATTR_MAXREG_COUNT
	.align		4
        /*005c*/ 	.byte	0x03, 0x1b
        /*005e*/ 	.short	0x00ff


	//----- nvinfo : EIATTR_MERCURY_ISA_VERSION
	.align		4
        /*0060*/ 	.byte	0x03, 0x5f
        /*0062*/ 	.short	0x0101


	//----- nvinfo : EIATTR_VRC_CTA_INIT_COUNT
	.align		4
        /*0064*/ 	.byte	0x02, 0x4a
	.zero		1
	.zero		1


	//----- nvinfo : EIATTR_EXIT_INSTR_OFFSETS
	.align		4
        /*0068*/ 	.byte	0x04, 0x1c
        /*006a*/ 	.short	(.L_33 - .L_32)


	//   ....[0]....
.L_32:
        /*006c*/ 	.word	0x00000070


	//   ....[1]....
        /*0070*/ 	.word	0x00000280


	//----- nvinfo : EIATTR_CRS_STACK_SIZE
	.align		4
.L_33:
        /*0074*/ 	.byte	0x04, 0x1e
        /*0076*/ 	.short	(.L_35 - .L_34)
.L_34:
        /*0078*/ 	.word	0x00000000


	//----- nvinfo : EIATTR_CBANK_PARAM_SIZE
	.align		4
.L_35:
        /*007c*/ 	.byte	0x03, 0x19
        /*007e*/ 	.short	0x001c


	//----- nvinfo : EIATTR_PARAM_CBANK
	.align		4
        /*0080*/ 	.byte	0x04, 0x0a
        /*0082*/ 	.short	(.L_37 - .L_36)
	.align		4
.L_36:
        /*0084*/ 	.word	index@(.nv.constant0._Z14softmax_kernelPKfPfffi)
        /*0088*/ 	.short	0x0380
        /*008a*/ 	.short	0x001c


	//----- nvinfo : EIATTR_SW_WAR
	.align		4
.L_37:
        /*008c*/ 	.byte	0x04, 0x36
        /*008e*/ 	.short	(.L_39 - .L_38)
.L_38:
        /*0090*/ 	.word	0x00000008
.L_39:


//--------------------- .nv.info._Z10reduce_sumPKfPffi --------------------------
	.section	.nv.info._Z10reduce_sumPKfPffi,"",@"SHT_CUDA_INFO"
	.sectionflags	@""
	.align	4


	//----- nvinfo : EIATTR_CUDA_API_VERSION
	.align		4
        /*0000*/ 	.byte	0x04, 0x37
        /*0002*/ 	.short	(.L_41 - .L_40)
.L_40:
        /*0004*/ 	.word	0x00000082


	//----- nvinfo : EIATTR_KPARAM_INFO
	.align		4
.L_41:
        /*0008*/ 	.byte	0x04, 0x17
        /*000a*/ 	.short	(.L_43 - .L_42)
.L_42:
        /*000c*/ 	.word	0x00000000
        /*0010*/ 	.short	0x0003
        /*0012*/ 	.short	0x0014
        /*0014*/ 	.byte	0x00, 0xf0, 0x11, 0x00


	//----- nvinfo : EIATTR_KPARAM_INFO
	.align		4
.L_43:
        /*0018*/ 	.byte	0x04, 0x17
        /*001a*/ 	.short	(.L_45 - .L_44)
.L_44:
        /*001c*/ 	.word	0x00000000
        /*0020*/ 	.short	0x0002
        /*0022*/ 	.short	0x0010
        /*0024*/ 	.byte	0x00, 0xf0, 0x11, 0x00


	//----- nvinfo : EIATTR_KPARAM_INFO
	.align		4
.L_45:
        /*0028*/ 	.byte	0x04, 0x17
        /*002a*/ 	.short	(.L_47 - .L_46)
.L_46:
        /*002c*/ 	.word	0x00000000
        /*0030*/ 	.short	0x0001
        /*0032*/ 	.short	0x0008
        /*0034*/ 	.byte	0x00, 0xf5, 0x21, 0x00


	//----- nvinfo : EIATTR_KPARAM_INFO
	.align		4
.L_47:
        /*0038*/ 	.byte	0x04, 0x17
        /*003a*/ 	.short	(.L_49 - .L_48)
.L_48:
        /*003c*/ 	.word	0x00000000
        /*0040*/ 	.short	0x0000
        /*0042*/ 	.short	0x0000
        /*0044*/ 	.byte	0x00, 0xf5, 0x21, 0x00


	//----- nvinfo : EIATTR_SPARSE_MMA_MASK
	.align		4
.L_49:
        /*0048*/ 	.byte	0x03, 0x50
        /*004a*/ 	.short	0x0000


	//----- nvinfo : EIATTR_MAXREG_COUNT
	.align		4
        /*004c*/ 	.byte	0x03, 0x1b
        /*004e*/ 	.short	0x00ff


	//----- nvinfo : EIATTR_NUM_BARRIERS
	.align		4
        /*0050*/ 	.byte	0x02, 0x4c
        /*0052*/ 	.byte	0x01
	.zero		1


	//----- nvinfo : EIATTR_MERCURY_ISA_VERSION
	.align		4
        /*0054*/ 	.byte	0x03, 0x5f
        /*0056*/ 	.short	0x0101


	//----- nvinfo : EIATTR_VRC_CTA_INIT_COUNT
	.align		4
        /*0058*/ 	.byte	0x02, 0x4a
	.zero		1
	.zero		1


	//----- nvinfo : EIATTR_EXIT_INSTR_OFFSETS
	.align		4
        /*005c*/ 	.byte	0x04, 0x1c
        /*005e*/ 	.short	(.L_51 - .L_50)


	//   ....[0]....
.L_50:
        /*0060*/ 	.word	0x000002d0


	//   ....[1]....
        /*0064*/ 	.word	0x00000350


	//----- nvinfo : EIATTR_CBANK_PARAM_SIZE
	.align		4
.L_51:
        /*0068*/ 	.byte	0x03, 0x19
        /*006a*/ 	.short	0x0018


	//----- nvinfo : EIATTR_PARAM_CBANK
	.align		4
        /*006c*/ 	.byte	0x04, 0x0a
        /*006e*/ 	.short	(.L_53 - .L_52)
	.align		4
.L_52:
        /*0070*/ 	.word	index@(.nv.constant0._Z10reduce_sumPKfPffi)
        /*0074*/ 	.short	0x0380
        /*0076*/ 	.short	0x0018


	//----- nvinfo : EIATTR_SW_WAR
	.align		4
.L_53:
        /*0078*/ 	.byte	0x04, 0x36
        /*007a*/ 	.short	(.L_55 - .L_54)
.L_54:
        /*007c*/ 	.word	0x00000008
.L_55:


//--------------------- .nv.info._Z10reduce_maxPKfPfi --------------------------
	.section	.nv.info._Z10reduce_maxPKfPfi,"",@"SHT_CUDA_INFO"
	.sectionflags	@""
	.align	4


	//----- nvinfo : EIATTR_CUDA_API_VERSION
	.align		4
        /*0000*/ 	.byte	0x04, 0x37
        /*0002*/ 	.short	(.L_57 - .L_56)
.L_56:
        /*0004*/ 	.word	0x00000082


	//----- nvinfo : EIATTR_KPARAM_INFO
	.align		4
.L_57:
        /*0008*/ 	.byte	0x04, 0x17
        /*000a*/ 	.short	(.L_59 - .L_58)
.L_58:
        /*000c*/ 	.word	0x00000000
        /*0010*/ 	.short	0x0002
        /*0012*/ 	.short	0x0010
        /*0014*/ 	.byte	0x00, 0xf0, 0x11, 0x00


	//----- nvinfo : EIATTR_KPARAM_INFO
	.align		4
.L_59:
        /*0018*/ 	.byte	0x04, 0x17
        /*001a*/ 	.short	(.L_61 - .L_60)
.L_60:
        /*001c*/ 	.word	0x00000000
        /*0020*/ 	.short	0x0001
        /*0022*/ 	.short	0x0008
        /*0024*/ 	.byte	0x00, 0xf5, 0x21, 0x00


	//----- nvinfo : EIATTR_KPARAM_INFO
	.align		4
.L_61:
        /*0028*/ 	.byte	0x04, 0x17
        /*002a*/ 	.short	(.L_63 - .L_62)
.L_62:
        /*002c*/ 	.word	0x00000000
        /*0030*/ 	.short	0x0000
        /*0032*/ 	.short	0x0000
        /*0034*/ 	.byte	0x00, 0xf5, 0x21, 0x00


	//----- nvinfo : EIATTR_SPARSE_MMA_MASK
	.align		4
.L_63:
        /*0038*/ 	.byte	0x03, 0x50
        /*003a*/ 	.short	0x0000


	//----- nvinfo : EIATTR_MAXREG_COUNT
	.align		4
        /*003c*/ 	.byte	0x03, 0x1b
        /*003e*/ 	.short	0x00ff


	//----- nvinfo : EIATTR_NUM_BARRIERS
	.align		4
        /*0040*/ 	.byte	0x02, 0x4c
        /*0042*/ 	.byte	0x01
	.zero		1


	//----- nvinfo : EIATTR_MERCURY_ISA_VERSION
	.align		4
        /*0044*/ 	.byte	0x03, 0x5f
        /*0046*/ 	.short	0x0101


	//----- nvinfo : EIATTR_VRC_CTA_INIT_COUNT
	.align		4
        /*0048*/ 	.byte	0x02, 0x4a
	.zero		1
	.zero		1


	//----- nvinfo : EIATTR_EXIT_INSTR_OFFSETS
	.align		4
        /*004c*/ 	.byte	0x04, 0x1c
        /*004e*/ 	.short	(.L_65 - .L_64)


	//   ....[0]....
.L_64:
        /*0050*/ 	.word	0x00000210


	//   ....[1]....
        /*0054*/ 	.word	0x00000290


	//----- nvinfo : EIATTR_CBANK_PARAM_SIZE
	.align		4
.L_65:
        /*0058*/ 	.byte	0x03, 0x19
        /*005a*/ 	.short	0x0014


	//----- nvinfo : EIATTR_PARAM_CBANK
	.align		4
        /*005c*/ 	.byte	0x04, 0x0a
        /*005e*/ 	.short	(.L_67 - .L_66)
	.align		4
.L_66:
        /*0060*/ 	.word	index@(.nv.constant0._Z10reduce_maxPKfPfi)
        /*0064*/ 	.short	0x0380
        /*0066*/ 	.short	0x0014


	//----- nvinfo : EIATTR_SW_WAR
	.align		4
.L_67:
        /*0068*/ 	.byte	0x04, 0x36
        /*006a*/ 	.short	(.L_69 - .L_68)
.L_68:
        /*006c*/ 	.word	0x00000008
.L_69:


//--------------------- .nv.callgraph             --------------------------
	.section	.nv.callgraph,"",@"SHT_CUDA_CALLGRAPH"
	.align	4
	.sectionentsize	8
	.align		4
        /*0000*/ 	.word	0x00000000
	.align		4
        /*0004*/ 	.word	0xffffffff
	.align		4
        /*0008*/ 	.word	0x00000000
	.align		4
        /*000c*/ 	.word	0xfffffffe
	.align		4
        /*0010*/ 	.word	0x00000000
	.align		4
        /*0014*/ 	.word	0xfffffffd
	.align		4
        /*0018*/ 	.word	0x00000000
	.align		4
        /*001c*/ 	.word	0xfffffffc


//--------------------- .text._Z14softmax_kernelPKfPfffi --------------------------
	.section	.text._Z14softmax_kernelPKfPfffi,"ax",@progbits
	.align	128
        .global         _Z14softmax_kernelPKfPfffi
        .type           _Z14softmax_kernelPKfPfffi,@function
        .size           _Z14softmax_kernelPKfPfffi,(.L_x_20 - _Z14softmax_kernelPKfPfffi)
        .other          _Z14softmax_kernelPKfPfffi,@"STO_CUDA_ENTRY STV_DEFAULT"
_Z14softmax_kernelPKfPfffi:
.text._Z14softmax_kernelPKfPfffi:
[----:B------:R-:W-:Y:S01]  /*0000*/  LDC R1, c[0x0][0x37c] ;  /* 0x0000df00ff017b82 */ /* 0x000fe20000000800 */
[----:B------:R-:W0:Y:S07]  /*0010*/  S2R R3, SR_TID.X ;  /* 0x0000000000037919 */ /* 0x000e2e0000002100 */
[----:B------:R-:W0:Y:S01]  /*0020*/  S2UR UR4, SR_CTAID.X ;  /* 0x00000000000479c3 */ /* 0x000e220000002500 */
[----:B------:R-:W1:Y:S07]  /*0030*/  LDCU UR5, c[0x0][0x398] ;  /* 0x00007300ff0577ac */ /* 0x000e6e0008000800 */
[----:B------:R-:W0:Y:S02]  /*0040*/  LDC R4, c[0x0][0x360] ;  /* 0x0000d800ff047b82 */ /* 0x000e240000000800 */
[----:B0-----:R-:W-:-:S05]  /*0050*/  IMAD R4, R4, UR4, R3 ;  /* 0x0000000404047c24 */ /* 0x001fca000f8e0203 */
[----:B-1----:R-:W-:-:S13]  /*0060*/  ISETP.GE.AND P0, PT, R4, UR5, PT ;  /* 0x0000000504007c0c */ /* 0x002fda000bf06270 */
[----:B------:R-:W-:Y:S05]  /*0070*/  @P0 EXIT ;  /* 0x000000000000094d */ /* 0x000fea0003800000 */
[----:B------:R-:W0:Y:S01]  /*0080*/  LDC.64 R6, c[0x0][0x380] ;  /* 0x0000e000ff067b82 */ /* 0x000e220000000a00 */
[----:B------:R-:W1:Y:S07]  /*0090*/  LDCU.64 UR4, c[0x0][0x358] ;  /* 0x00006b00ff0477ac */ /* 0x000e6e0008000a00 */
[----:B------:R-:W2:Y:S01]  /*00a0*/  LDC.64 R2, c[0x0][0x390] ;  /* 0x0000e400ff027b82 */ /* 0x000ea20000000a00 */
[----:B0-----:R-:W-:-:S06]  /*00b0*/  IMAD.WIDE R6, R4, 0x4, R6 ;  /* 0x0000000404067825 */ /* 0x001fcc00078e0206 */
[----:B-1----:R-:W3:Y:S01]  /*00c0*/  LDG.E R7, desc[UR4][R6.64] ;  /* 0x0000000406077981 */ /* 0x002ee2000c1e1900 */
[----:B------:R-:W-:Y:S01]  /*00d0*/  IMAD.MOV.U32 R5, RZ, RZ, 0x3bbb989d ;  /* 0x3bbb989dff057424 */ /* 0x000fe200078e00ff */
[----:B--2---:R-:W0:Y:S01]  /*00e0*/  MUFU.RCP R8, R3 ;  /* 0x0000000300087308 */ /* 0x004e220000001000 */
[----:B------:R-:W-:Y:S01]  /*00f0*/  IMAD.MOV.U32 R9, RZ, RZ, 0x437c0000 ;  /* 0x437c0000ff097424 */ /* 0x000fe200078e00ff */
[----:B------:R-:W-:Y:S01]  /*0100*/  BSSY.RECONVERGENT B0, `(.L_x_0) ;  /* 0x0000014000007945 */ /* 0x000fe20003800200 */
[----:B---3--:R-:W-:Y:S01]  /*0110*/  FADD R2, R7, -R2 ;  /* 0x8000000207027221 */ /* 0x008fe20000000000 */
[----:B0-----:R-:W-:-:S03]  /*0120*/  FFMA R7, R8, -R3, 1 ;  /* 0x3f80000008077423 */ /* 0x001fc60000000803 */
[----:B------:R-:W-:Y:S01]  /*0130*/  FFMA.SAT R0, R2, R5, 0.5 ;  /* 0x3f00000002007423 */ /* 0x000fe20000002005 */
[----:B------:R-:W-:-:S03]  /*0140*/  FFMA R7, R8, R7, R8 ;  /* 0x0000000708077223 */ /* 0x000fc60000000008 */
[----:B------:R-:W-:-:S04]  /*0150*/  FFMA.RM R0, R0, R9, 12582913 ;  /* 0x4b40000100007423 */ /* 0x000fc80000004009 */
[C---:B------:R-:W-:Y:S01]  /*0160*/  FADD R5, R0.reuse, -12583039 ;  /* 0xcb40007f00057421 */ /* 0x040fe20000000000 */
[----:B------:R-:W-:-:S03]  /*0170*/  IMAD.SHL.U32 R0, R0, 0x800000, RZ ;  /* 0x0080000000007824 */ /* 0x000fc600078e00ff */
[----:B------:R-:W-:-:S04]  /*0180*/  FFMA R5, R2, 1.4426950216293334961, -R5 ;  /* 0x3fb8aa3b02057823 */ /* 0x000fc80000000805 */
[----:B------:R-:W-:-:S06]  /*0190*/  FFMA R5, R2, 1.925963033500011079e-08, R5 ;  /* 0x32a5706002057823 */ /* 0x000fcc0000000005 */
[----:B------:R-:W0:Y:S02]  /*01a0*/  MUFU.EX2 R5, R5 ;  /* 0x0000000500057308 */ /* 0x000e240000000800 */
[----:B0-----:R-:W-:-:S06]  /*01b0*/  FMUL R0, R0, R5 ;  /* 0x0000000500007220 */ /* 0x001fcc0000400000 */
[----:B------:R-:W0:Y:S01]  /*01c0*/  FCHK P0, R0, R3 ;  /* 0x0000000300007302 */ /* 0x000e220000000000 */
[----:B------:R-:W-:-:S04]  /*01d0*/  FFMA R2, R0, R7, RZ ;  /* 0x0000000700027223 */ /* 0x000fc800000000ff */
[----:B------:R-:W-:-:S04]  /*01e0*/  FFMA R6, R2, -R3, R0 ;  /* 0x8000000302067223 */ /* 0x000fc80000000000 */
[----:B------:R-:W-:Y:S01]  /*01f0*/  FFMA R7, R7, R6, R2 ;  /* 0x0000000607077223 */ /* 0x000fe20000000002 */
[----:B0-----:R-:W-:Y:S06]  /*0200*/  @!P0 BRA `(.L_x_1) ;  /* 0x00000000000c8947 */ /* 0x001fec0003800000 */
[----:B------:R-:W-:-:S07]  /*0210*/  MOV R2, 0x230 ;  /* 0x0000023000027802 */ /* 0x000fce0000000f00 */
[----:B------:R-:W-:Y:S05]  /*0220*/  CALL.REL.NOINC `($__internal_0_$__cuda_sm3x_div_rn_noftz_f32_slowpath) ;  /* 0x0000000000187944 */ /* 0x000fea0003c00000 */
[----:B------:R-:W-:-:S07]  /*0230*/  IMAD.MOV.U32 R7, RZ, RZ, R0 ;  /* 0x000000ffff077224 */ /* 0x000fce00078e0000 */
.L_x_1:
[----:B------:R-:W-:Y:S05]  /*0240*/  BSYNC.RECONVERGENT B0 ;  /* 0x0000000000007941 */ /* 0x000fea0003800200 */
.L_x_0:
[----:B------:R-:W0:Y:S02]  /*0250*/  LDC.64 R2, c[0x0][0x388] ;  /* 0x0000e200ff027b82 */ /* 0x000e240000000a00 */
[----:B0-----:R-:W-:-:S05]  /*0260*/  IMAD.WIDE R4, R4, 0x4, R2 ;  /* 0x0000000404047825 */ /* 0x001fca00078e0202 */
[----:B------:R-:W-:Y:S01]  /*0270*/  STG.E desc[UR4][R4.64], R7 ;  /* 0x0000000704007986 */ /* 0x000fe2000c101904 */
[----:B------:R-:W-:Y:S05]  /*0280*/  EXIT ;  /* 0x000000000000794d */ /* 0x000fea0003800000 */
        .weak           $__internal_0_$__cuda_sm3x_div_rn_noftz_f32_slowpath
        .type           $__internal_0_$__cuda_sm3x_div_rn_noftz_f32_slowpath,@function
        .size           $__internal_0_$__cuda_sm3x_div_rn_noftz_f32_slowpath,(.L_x_20 - $__internal_0_$__cuda_sm3x_div_rn_noftz_f32_slowpath)
$__internal_0_$__cuda_sm3x_div_rn_noftz_f32_slowpath:
[----:B------:R-:W0:Y:S01]  /*0290*/  LDC R3, c[0x0][0x394] ;  /* 0x0000e500ff037b82 */ /* 0x000e220000000800 */
[--C-:B------:R-:W-:Y:S01]  /*02a0*/  SHF.R.U32.HI R5, RZ, 0x17, R0.reuse ;  /* 0x00000017ff057819 */ /* 0x100fe20000011600 */
[----:B------:R-:W1:Y:S01]  /*02b0*/  LDCU UR6, c[0x0][0x394] ;  /* 0x00007280ff0677ac */ /* 0x000e620008000800 */
[----:B------:R-:W-:Y:S01]  /*02c0*/  BSSY.RECONVERGENT B1, `(.L_x_2) ;  /* 0x0000064000017945 */ /* 0x000fe20003800200 */
[----:B------:R-:W-:Y:S01]  /*02d0*/  IMAD.MOV.U32 R7, RZ, RZ, R0 ;  /* 0x000000ffff077224 */ /* 0x000fe200078e0000 */
[----:B------:R-:W-:-:S05]  /*02e0*/  LOP3.LUT R5, R5, 0xff, RZ, 0xc0, !PT ;  /* 0x000000ff05057812 */ /* 0x000fca00078ec0ff */
[----:B------:R-:W-:Y:S02]  /*02f0*/  VIADD R10, R5, 0xffffffff ;  /* 0xffffffff050a7836 */ /* 0x000fe40000000000 */
[----:B-1----:R-:W-:Y:S01]  /*0300*/  IMAD.U32 R8, RZ, RZ, UR6 ;  /* 0x00000006ff087e24 */ /* 0x002fe2000f8e00ff */
[----:B0-----:R-:W-:-:S04]  /*0310*/  SHF.R.U32.HI R6, RZ, 0x17, R3 ;  /* 0x00000017ff067819 */ /* 0x001fc80000011603 */
[----:B------:R-:W-:-:S05]  /*0320*/  LOP3.LUT R6, R6, 0xff, RZ, 0xc0, !PT ;  /* 0x000000ff06067812 */ /* 0x000fca00078ec0ff */
[----:B------:R-:W-:-:S05]  /*0330*/  VIADD R11, R6, 0xffffffff ;  /* 0xffffffff060b7836 */ /* 0x000fca0000000000 */
[----:B------:R-:W-:-:S04]  /*0340*/  ISETP.GT.U32.AND P0, PT, R11, 0xfd, PT ;  /* 0x000000fd0b00780c */ /* 0x000fc80003f04070 */
[----:B------:R-:W-:-:S13]  /*0350*/  ISETP.GT.U32.OR P0, PT, R10, 0xfd, P0 ;  /* 0x000000fd0a00780c */ /* 0x000fda0000704470 */
[----:B------:R-:W-:Y:S01]  /*0360*/  @!P0 IMAD.MOV.U32 R9, RZ, RZ, RZ ;  /* 0x000000ffff098224 */ /* 0x000fe200078e00ff */
[----:B------:R-:W-:Y:S06]  /*0370*/  @!P0 BRA `(.L_x_3) ;  /* 0x00000000005c8947 */ /* 0x000fec0003800000 */
[----:B------:R-:W-:Y:S02]  /*0380*/  FSETP.GTU.FTZ.AND P1, PT, |R3|, +INF , PT ;  /* 0x7f8000000300780b */ /* 0x000fe40003f3c200 */
[----:B------:R-:W-:-:S04]  /*0390*/  FSETP.GTU.FTZ.AND P0, PT, |R0|, +INF , PT ;  /* 0x7f8000000000780b */ /* 0x000fc80003f1c200 */
[----:B------:R-:W-:-:S13]  /*03a0*/  PLOP3.LUT P0, PT, P0, P1, PT, 0xf8, 0x8f ;  /* 0x00000000008f781c */ /* 0x000fda0000703f70 */
[----:B------:R-:W-:Y:S05]  /*03b0*/  @P0 BRA `(.L_x_4) ;  /* 0x00000004004c0947 */ /* 0x000fea0003800000 */
[----:B------:R-:W-:-:S13]  /*03c0*/  LOP3.LUT P0, RZ, R8, 0x7fffffff, R7, 0xc8, !PT ;  /* 0x7fffffff08ff7812 */ /* 0x000fda000780c807 */
[----:B------:R-:W-:Y:S05]  /*03d0*/  @!P0 BRA `(.L_x_5) ;  /* 0x00000004003c8947 */ /* 0x000fea0003800000 */
[C---:B------:R-:W-:Y:S02]  /*03e0*/  FSETP.NEU.FTZ.AND P2, PT, |R0|.reuse, +INF , PT ;  /* 0x7f8000000000780b */ /* 0x040fe40003f5d200 */
[----:B------:R-:W-:Y:S02]  /*03f0*/  FSETP.NEU.FTZ.AND P1, PT, |R3|, +INF , PT ;  /* 0x7f8000000300780b */ /* 0x000fe40003f3d200 */
[----:B------:R-:W-:-:S11]  /*0400*/  FSETP.NEU.FTZ.AND P0, PT, |R0|, +INF , PT ;  /* 0x7f8000000000780b */ /* 0x000fd60003f1d200 */
[----:B------:R-:W-:Y:S05]  /*0410*/  @!P1 BRA !P2, `(.L_x_5) ;  /* 0x00000004002c9947 */ /* 0x000fea0005000000 */
[----:B------:R-:W-:-:S04]  /*0420*/  LOP3.LUT P2, RZ, R7, 0x7fffffff, RZ, 0xc0, !PT ;  /* 0x7fffffff07ff7812 */ /* 0x000fc8000784c0ff */
[----:B------:R-:W-:-:S13]  /*0430*/  PLOP3.LUT P1, PT, P1, P2, PT, 0x2f, 0xf2 ;  /* 0x0000000000f2781c */ /* 0x000fda0000f24577 */
[----:B------:R-:W-:Y:S05]  /*0440*/  @P1 BRA `(.L_x_6) ;  /* 0x0000000400181947 */ /* 0x000fea0003800000 */
[----:B------:R-:W-:-:S04]  /*0450*/  LOP3.LUT P1, RZ, R8, 0x7fffffff, RZ, 0xc0, !PT ;  /* 0x7fffffff08ff7812 */ /* 0x000fc8000782c0ff */
[----:B------:R-:W-:-:S13]  /*0460*/  PLOP3.LUT P0, PT, P0, P1, PT, 0x2f, 0xf2 ;  /* 0x0000000000f2781c */ /* 0x000fda0000702577 */
[----:B------:R-:W-:Y:S05]  /*0470*/  @P0 BRA `(.L_x_7) ;  /* 0x0000000400000947 */ /* 0x000fea0003800000 */
[----:B------:R-:W-:Y:S02]  /*0480*/  ISETP.GE.AND P0, PT, R10, RZ, PT ;  /* 0x000000ff0a00720c */ /* 0x000fe40003f06270 */
[----:B------:R-:W-:-:S11]  /*0490*/  ISETP.GE.AND P1, PT, R11, RZ, PT ;  /* 0x000000ff0b00720c */ /* 0x000fd60003f26270 */
[----:B------:R-:W-:Y:S02]  /*04a0*/  @P0 IMAD.MOV.U32 R9, RZ, RZ, RZ ;  /* 0x000000ffff090224 */ /* 0x000fe400078e00ff */
[----:B------:R-:W-:Y:S01]  /*04b0*/  @!P0 FFMA R7, R0, 1.84467440737095516160e+19, RZ ;  /* 0x5f80000000078823 */ /* 0x000fe200000000ff */
[----:B------:R-:W-:Y:S02]  /*04c0*/  @!P0 IMAD.MOV.U32 R9, RZ, RZ, -0x40 ;  /* 0xffffffc0ff098424 */ /* 0x000fe400078e00ff */
[----:B------:R-:W-:-:S03]  /*04d0*/  @!P1 FFMA R8, R3, 1.84467440737095516160e+19, RZ ;  /* 0x5f80000003089823 */ /* 0x000fc600000000ff */
[----:B------:R-:W-:-:S07]  /*04e0*/  @!P1 IADD3 R9, PT, PT, R9, 0x40, RZ ;  /* 0x0000004009099810 */ /* 0x000fce0007ffe0ff */
.L_x_3:
[----:B------:R-:W-:Y:S01]  /*04f0*/  LEA R3, R6, 0xc0800000, 0x17 ;  /* 0xc080000006037811 */ /* 0x000fe200078eb8ff */
[----:B------:R-:W-:Y:S01]  /*0500*/  VIADD R5, R5, 0xffffff81 ;  /* 0xffffff8105057836 */ /* 0x000fe20000000000 */
[----:B------:R-:W-:Y:S03]  /*0510*/  BSSY.RECONVERGENT B2, `(.L_x_8) ;  /* 0x0000035000027945 */ /* 0x000fe60003800200 */
[----:B------:R-:W-:Y:S01]  /*0520*/  IMAD.IADD R3, R8, 0x1, -R3 ;  /* 0x0000000108037824 */ /* 0x000fe200078e0a03 */
[C---:B------:R-:W-:Y:S01]  /*0530*/  IADD3 R6, PT, PT, R5.reuse, 0x7f, -R6 ;  /* 0x0000007f05067810 */ /* 0x040fe20007ffe806 */
[----:B------:R-:W-:Y:S02]  /*0540*/  IMAD R0, R5, -0x800000, R7 ;  /* 0xff80000005007824 */ /* 0x000fe400078e0207 */
[----:B------:R-:W0:Y:S01]  /*0550*/  MUFU.RCP R8, R3 ;  /* 0x0000000300087308 */ /* 0x000e220000001000 */
[----:B------:R-:W-:Y:S01]  /*0560*/  FADD.FTZ R11, -R3, -RZ ;  /* 0x800000ff030b7221 */ /* 0x000fe20000010100 */
[----:B------:R-:W-:-:S03]  /*0570*/  IMAD.IADD R6, R6, 0x1, R9 ;  /* 0x0000000106067824 */ /* 0x000fc600078e0209 */
[----:B0-----:R-:W-:-:S04]  /*0580*/  FFMA R13, R8, R11, 1 ;  /* 0x3f800000080d7423 */ /* 0x001fc8000000000b */
[----:B------:R-:W-:-:S04]  /*0590*/  FFMA R10, R8, R13, R8 ;  /* 0x0000000d080a7223 */ /* 0x000fc80000000008 */
[----:B------:R-:W-:-:S04]  /*05a0*/  FFMA R7, R0, R10, RZ ;  /* 0x0000000a00077223 */ /* 0x000fc800000000ff */
[----:B------:R-:W-:-:S04]  /*05b0*/  FFMA R8, R11, R7, R0 ;  /* 0x000000070b087223 */ /* 0x000fc80000000000 */
[----:B------:R-:W-:-:S04]  /*05c0*/  FFMA R7, R10, R8, R7 ;  /* 0x000000080a077223 */ /* 0x000fc80000000007 */
[----:B------:R-:W-:-:S04]  /*05d0*/  FFMA R8, R11, R7, R0 ;  /* 0x000000070b087223 */ /* 0x000fc80000000000 */
[----:B------:R-:W-:-:S05]  /*05e0*/  FFMA R0, R10, R8, R7 ;  /* 0x000000080a007223 */ /* 0x000fca0000000007 */
[----:B------:R-:W-:-:S04]  /*05f0*/  SHF.R.U32.HI R3, RZ, 0x17, R0 ;  /* 0x00000017ff037819 */ /* 0x000fc80000011600 */
[----:B------:R-:W-:-:S05]  /*0600*/  LOP3.LUT R3, R3, 0xff, RZ, 0xc0, !PT ;  /* 0x000000ff03037812 */ /* 0x000fca00078ec0ff */
[----:B------:R-:W-:-:S04]  /*0610*/  IMAD.IADD R9, R3, 0x1, R6 ;  /* 0x0000000103097824 */ /* 0x000fc800078e0206 */
[----:B------:R-:W-:-:S05]  /*0620*/  VIADD R3, R9, 0xffffffff ;  /* 0xffffffff09037836 */ /* 0x000fca0000000000 */
[----:B------:R-:W-:-:S13]  /*0630*/  ISETP.GE.U32.AND P0, PT, R3, 0xfe, PT ;  /* 0x000000fe0300780c */ /* 0x000fda0003f06070 */
[----:B------:R-:W-:Y:S05]  /*0640*/  @!P0 BRA `(.L_x_9) ;  /* 0x0000000000808947 */ /* 0x000fea0003800000 */
[----:B------:R-:W-:-:S13]  /*0650*/  ISETP.GT.AND P0, PT, R9, 0xfe, PT ;  /* 0x000000fe0900780c */ /* 0x000fda0003f04270 */
[----:B------:R-:W-:Y:S05]  /*0660*/  @P0 BRA `(.L_x_10) ;  /* 0x00000000006c0947 */ /* 0x000fea0003800000 */
[----:B------:R-:W-:-:S13]  /*0670*/  ISETP.GE.AND P0, PT, R9, 0x1, PT ;  /* 0x000000010900780c */ /* 0x000fda0003f06270 */
[----:B------:R-:W-:Y:S05]  /*0680*/  @P0 BRA `(.L_x_11) ;  /* 0x0000000000740947 */ /* 0x000fea0003800000 */
[----:B------:R-:W-:Y:S02]  /*0690*/  ISETP.GE.AND P0, PT, R9, -0x18, PT ;  /* 0xffffffe80900780c */ /* 0x000fe40003f06270 */
[----:B------:R-:W-:-:S11]  /*06a0*/  LOP3.LUT R0, R0, 0x80000000, RZ, 0xc0, !PT ;  /* 0x8000000000007812 */ /* 0x000fd600078ec0ff */
[----:B------:R-:W-:Y:S05]  /*06b0*/  @!P0 BRA `(.L_x_11) ;  /* 0x0000000000688947 */ /* 0x000fea0003800000 */
[CCC-:B------:R-:W-:Y:S01]  /*06c0*/  FFMA.RZ R3, R10.reuse, R8.reuse, R7.reuse ;  /* 0x000000080a037223 */ /* 0x1c0fe2000000c007 */
[CCC-:B------:R-:W-:Y:S01]  /*06d0*/  FFMA.RM R6, R10.reuse, R8.reuse, R7.reuse ;  /* 0x000000080a067223 */ /* 0x1c0fe20000004007 */
[C---:B------:R-:W-:Y:S02]  /*06e0*/  ISETP.NE.AND P2, PT, R9.reuse, RZ, PT ;  /* 0x000000ff0900720c */ /* 0x040fe40003f45270 */
[----:B------:R-:W-:Y:S02]  /*06f0*/  ISETP.NE.AND P1, PT, R9, RZ, PT ;  /* 0x000000ff0900720c */ /* 0x000fe40003f25270 */
[----:B------:R-:W-:Y:S01]  /*0700*/  LOP3.LUT R5, R3, 0x7fffff, RZ, 0xc0, !PT ;  /* 0x007fffff03057812 */ /* 0x000fe200078ec0ff */
[----:B------:R-:W-:Y:S01]  /*0710*/  FFMA.RP R3, R10, R8, R7 ;  /* 0x000000080a037223 */ /* 0x000fe20000008007 */
[----:B------:R-:W-:Y:S01]  /*0720*/  IADD3 R8, PT, PT, R9, 0x20, RZ ;  /* 0x0000002009087810 */ /* 0x000fe20007ffe0ff */
[----:B------:R-:W-:Y:S01]  /*0730*/  IMAD.MOV R7, RZ, RZ, -R9 ;  /* 0x000000ffff077224 */ /* 0x000fe200078e0a09 */
[----:B------:R-:W-:-:S02]  /*0740*/  LOP3.LUT R5, R5, 0x800000, RZ, 0xfc, !PT ;  /* 0x0080000005057812 */ /* 0x000fc400078efcff */
[----:B------:R-:W-:Y:S02]  /*0750*/  FSETP.NEU.FTZ.AND P0, PT, R3, R6, PT ;  /* 0x000000060300720b */ /* 0x000fe40003f1d000 */
[----:B------:R-:W-:Y:S02]  /*0760*/  SHF.L.U32 R8, R5, R8, RZ ;  /* 0x0000000805087219 */ /* 0x000fe400000006ff */
[----:B------:R-:W-:Y:S02]  /*0770*/  SEL R6, R7, RZ, P2 ;  /* 0x000000ff07067207 */ /* 0x000fe40001000000 */
[----:B------:R-:W-:Y:S02]  /*0780*/  ISETP.NE.AND P1, PT, R8, RZ, P1 ;  /* 0x000000ff0800720c */ /* 0x000fe40000f25270 */
[----:B------:R-:W-:Y:S02]  /*0790*/  SHF.R.U32.HI R6, RZ, R6, R5 ;  /* 0x00000006ff067219 */ /* 0x000fe40000011605 */
[----:B------:R-:W-:-:S02]  /*07a0*/  PLOP3.LUT P0, PT, P0, P1, PT, 0xf8, 0x8f ;  /* 0x00000000008f781c */ /* 0x000fc40000703f70 */
[----:B------:R-:W-:Y:S02]  /*07b0*/  SHF.R.U32.HI R8, RZ, 0x1, R6 ;  /* 0x00000001ff087819 */ /* 0x000fe40000011606 */
[----:B------:R-:W-:-:S04]  /*07c0*/  SEL R3, RZ, 0x1, !P0 ;  /* 0x00000001ff037807 */ /* 0x000fc80004000000 */
[----:B------:R-:W-:-:S04]  /*07d0*/  LOP3.LUT R3, R3, 0x1, R8, 0xf8, !PT ;  /* 0x0000000103037812 */ /* 0x000fc800078ef808 */
[----:B------:R-:W-:-:S05]  /*07e0*/  LOP3.LUT R3, R3, R6, RZ, 0xc0, !PT ;  /* 0x0000000603037212 */ /* 0x000fca00078ec0ff */
[----:B------:R-:W-:-:S05]  /*07f0*/  IMAD.IADD R3, R8, 0x1, R3 ;  /* 0x0000000108037824 */ /* 0x000fca00078e0203 */
[----:B------:R-:W-:Y:S01]  /*0800*/  LOP3.LUT R0, R3, R0, RZ, 0xfc, !PT ;  /* 0x0000000003007212 */ /* 0x000fe200078efcff */
[----:B------:R-:W-:Y:S06]  /*0810*/  BRA `(.L_x_11) ;  /* 0x0000000000107947 */ /* 0x000fec0003800000 */
.L_x_10:
[----:B------:R-:W-:-:S04]  /*0820*/  LOP3.LUT R0, R0, 0x80000000, RZ, 0xc0, !PT ;  /* 0x8000000000007812 */ /* 0x000fc800078ec0ff */
[----:B------:R-:W-:Y:S01]  /*0830*/  LOP3.LUT R0, R0, 0x7f800000, RZ, 0xfc, !PT ;  /* 0x7f80000000007812 */ /* 0x000fe200078efcff */
[----:B------:R-:W-:Y:S06]  /*0840*/  BRA `(.L_x_11) ;  /* 0x0000000000047947 */ /* 0x000fec0003800000 */
.L_x_9:
[----:B------:R-:W-:-:S07]  /*0850*/  IMAD R0, R6, 0x800000, R0 ;  /* 0x0080000006007824 */ /* 0x000fce00078e0200 */
.L_x_11:
[----:B------:R-:W-:Y:S05]  /*0860*/  BSYNC.RECONVERGENT B2 ;  /* 0x0000000000027941 */ /* 0x000fea0003800200 */
.L_x_8:
[----:B------:R-:W-:Y:S05]  /*0870*/  BRA `(.L_x_12) ;  /* 0x0000000000207947 */ /* 0x000fea0003800000 */
.L_x_7:
[----:B------:R-:W-:-:S04]  /*0880*/  LOP3.LUT R0, R8, 0x80000000, R7, 0x48, !PT ;  /* 0x8000000008007812 */ /* 0x000fc800078e4807 */
[----:B------:R-:W-:Y:S01]  /*0890*/  LOP3.LUT R0, R0, 0x7f800000, RZ, 0xfc, !PT ;  /* 0x7f80000000007812 */ /* 0x000fe200078efcff */
[----:B------:R-:W-:Y:S06]  /*08a0*/  BRA `(.L_x_12) ;  /* 0x0000000000147947 */ /* 0x000fec0003800000 */
.L_x_6:
[----:B------:R-:W-:Y:S01]  /*08b0*/  LOP3.LUT R0, R8, 0x80000000, R7, 0x48, !PT ;  /* 0x8000000008007812 */ /* 0x000fe200078e4807 */
[----:B------:R-:W-:Y:S06]  /*08c0*/  BRA `(.L_x_12) ;  /* 0x00000000000c7947 */ /* 0x000fec0003800000 */
.L_x_5:
[----:B------:R-:W0:Y:S01]  /*08d0*/  MUFU.RSQ R0, -QNAN ;  /* 0xffc0000000007908 */ /* 0x000e220000001400 */
[----:B------:R-:W-:Y:S05]  /*08e0*/  BRA `(.L_x_12) ;  /* 0x0000000000047947 */ /* 0x000fea0003800000 */
.L_x_4:
[----:B------:R-:W-:-:S07]  /*08f0*/  FADD.FTZ R0, R0, R3 ;  /* 0x0000000300007221 */ /* 0x000fce0000010000 */
.L_x_12:
[----:B------:R-:W-:Y:S05]  /*0900*/  BSYNC.RECONVERGENT B1 ;  /* 0x0000000000017941 */ /* 0x000fea0003800200 */
.L_x_2:
[----:B------:R-:W-:-:S04]  /*0910*/  IMAD.MOV.U32 R3, RZ, RZ, 0x0 ;  /* 0x00000000ff037424 */ /* 0x000fc800078e00ff */
[----:B0-----:R-:W-:Y:S05]  /*0920*/  RET.REL.NODEC R2 `(_Z14softmax_kernelPKfPfffi) ;  /* 0xfffffff402b47950 */ /* 0x001fea0003c3ffff */
.L_x_13:
[----:B------:R-:W-:-:S00]  /*0930*/  BRA `(.L_x_13) ;  /* 0xfffffffc00fc7947 */ /* 0x000fc0000383ffff */
[----:B------:R-:W-:-:S00]  /*0940*/  NOP ;  /* 0x0000000000007918 */ /* 0x000fc00000000000 */
        /* <DEDUP_REMOVED lines=11> */
.L_x_20:


//--------------------- .text._Z10reduce_sumPKfPffi --------------------------
	.section	.text._Z10reduce_sumPKfPffi,"ax",@progbits
	.align	128
        .global         _Z10reduce_sumPKfPffi
        .type           _Z10reduce_sumPKfPffi,@function
        .size           _Z10reduce_sumPKfPffi,(.L_x_22 - _Z10reduce_sumPKfPffi)
        .other          _Z10reduce_sumPKfPffi,@"STO_CUDA_ENTRY STV_DEFAULT"
_Z10reduce_sumPKfPffi:
.text._Z10reduce_sumPKfPffi:
[----:B------:R-:W-:Y:S01]  /*0000*/  LDC R1, c[0x0][0x37c] ;  /* 0x0000df00ff017b82 */ /* 0x000fe20000000800 */
[----:B------:R-:W0:Y:S01]  /*0010*/  S2R R9, SR_TID.X ;  /* 0x0000000000097919 */ /* 0x000e220000002100 */
[----:B------:R-:W0:Y:S01]  /*0020*/  LDCU UR8, c[0x0][0x360] ;  /* 0x00006c00ff0877ac */ /* 0x000e220008000800 */
[----:B------:R-:W0:Y:S01]  /*0030*/  S2R R0, SR_CTAID.X ;  /* 0x0000000000007919 */ /* 0x000e220000002500 */
[----:B------:R-:W1:Y:S01]  /*0040*/  LDCU UR4, c[0x0][0x394] ;  /* 0x00007280ff0477ac */ /* 0x000e620008000800 */
[----:B------:R-:W2:Y:S01]  /*0050*/  LDCU.64 UR6, c[0x0][0x358] ;  /* 0x00006b00ff0677ac */ /* 0x000ea20008000a00 */
[----:B0-----:R-:W-:-:S05]  /*0060*/  IMAD R5, R0, UR8, R9 ;  /* 0x0000000800057c24 */ /* 0x001fca000f8e0209 */
[----:B-1----:R-:W-:-:S13]  /*0070*/  ISETP.GE.AND P1, PT, R5, UR4, PT ;  /* 0x0000000405007c0c */ /* 0x002fda000bf26270 */
[----:B------:R-:W0:Y:S02]  /*0080*/  @!P1 LDC.64 R2, c[0x0][0x380] ;  /* 0x0000e000ff029b82 */ /* 0x000e240000000a00 */
[----:B0-----:R-:W-:-:S06]  /*0090*/  @!P1 IMAD.WIDE R2, R5, 0x4, R2 ;  /* 0x0000000405029825 */ /* 0x001fcc00078e0202 */
[----:B------:R-:W0:Y:S01]  /*00a0*/  @!P1 LDC R5, c[0x0][0x390] ;  /* 0x0000e400ff059b82 */ /* 0x000e220000000800 */
[----:B--2---:R1:W0:Y:S01]  /*00b0*/  @!P1 LDG.E R2, desc[UR6][R2.64] ;  /* 0x0000000602029981 */ /* 0x004222000c1e1900 */
[----:B------:R-:W-:Y:S01]  /*00c0*/  @!P1 MOV R7, 0x3bbb989d ;  /* 0x3bbb989d00079802 */ /* 0x000fe20000000f00 */
[----:B------:R-:W-:Y:S01]  /*00d0*/  UMOV UR4, 0x400 ;  /* 0x0000040000047882 */ /* 0x000fe20000000000 */
[----:B------:R-:W-:-:S04]  /*00e0*/  @!P1 MOV R6, 0x437c0000 ;  /* 0x437c000000069802 */ /* 0x000fc80000000f00 */
[----:B------:R-:W2:Y:S01]  /*00f0*/  S2UR UR5, SR_CgaCtaId ;  /* 0x00000000000579c3 */ /* 0x000ea20000008800 */
[----:B-1----:R-:W-:Y:S01]  /*0100*/  HFMA2 R3, -RZ, RZ, 0, 0 ;  /* 0x00000000ff037431 */ /* 0x002fe200000001ff */
[----:B--2---:R-:W-:Y:S01]  /*0110*/  ULEA UR4, UR5, UR4, 0x18 ;  /* 0x0000000405047291 */ /* 0x004fe2000f8ec0ff */
[----:B0-----:R-:W-:Y:S01]  /*0120*/  @!P1 FADD R4, R2, -R5 ;  /* 0x8000000502049221 */ /* 0x001fe20000000000 */
[----:B------:R-:W-:-:S03]  /*0130*/  MOV R2, UR8 ;  /* 0x0000000800027c02 */ /* 0x000fc60008000f00 */
[----:B------:R-:W-:Y:S01]  /*0140*/  @!P1 FFMA.SAT R5, R4, R7, 0.5 ;  /* 0x3f00000004059423 */ /* 0x000fe20000002007 */
[----:B------:R-:W-:-:S03]  /*0150*/  ISETP.GE.U32.AND P0, PT, R2, 0x2, PT ;  /* 0x000000020200780c */ /* 0x000fc60003f06070 */
[----:B------:R-:W-:-:S04]  /*0160*/  @!P1 FFMA.RM R5, R5, R6, 12582913 ;  /* 0x4b40000105059423 */ /* 0x000fc80000004006 */
[C---:B------:R-:W-:Y:S01]  /*0170*/  @!P1 FADD R7, R5.reuse, -12583039 ;  /* 0xcb40007f05079421 */ /* 0x040fe20000000000 */
[----:B------:R-:W-:-:S03]  /*0180*/  @!P1 SHF.L.U32 R5, R5, 0x17, RZ ;  /* 0x0000001705059819 */ /* 0x000fc600000006ff */
[----:B------:R-:W-:-:S04]  /*0190*/  @!P1 FFMA R7, R4, 1.4426950216293334961, -R7 ;  /* 0x3fb8aa3b04079823 */ /* 0x000fc80000000807 */
[----:B------:R-:W-:-:S04]  /*01a0*/  @!P1 FFMA R7, R4, 1.925963033500011079e-08, R7 ;  /* 0x32a5706004079823 */ /* 0x000fc80000000007 */
[----:B------:R-:W0:Y:S02]  /*01b0*/  @!P1 MUFU.EX2 R4, R7 ;  /* 0x0000000700049308 */ /* 0x000e240000000800 */
[----:B0-----:R-:W-:Y:S01]  /*01c0*/  @!P1 FMUL R3, R5, R4 ;  /* 0x0000000405039220 */ /* 0x001fe20000400000 */
[C---:B------:R-:W-:Y:S02]  /*01d0*/  LEA R4, R9.reuse, UR4, 0x2 ;  /* 0x0000000409047c11 */ /* 0x040fe4000f8e10ff */
[----:B------:R-:W-:-:S03]  /*01e0*/  ISETP.NE.AND P1, PT, R9, RZ, PT ;  /* 0x000000ff0900720c */ /* 0x000fc60003f25270 */
[----:B------:R0:W-:Y:S01]  /*01f0*/  STS [R4], R3 ;  /* 0x0000000304007388 */ /* 0x0001e20000000800 */
[----:B------:R-:W-:Y:S06]  /*0200*/  BAR.SYNC.DEFER_BLOCKING 0x0 ;  /* 0x0000000000007b1d */ /* 0x000fec0000010000 */
[----:B------:R-:W-:Y:S05]  /*0210*/  @!P0 BRA `(.L_x_14) ;  /* 0x00000000002c8947 */ /* 0x000fea0003800000 */
.L_x_15:
[----:B------:R-:W-:-:S04]  /*0220*/  SHF.R.U32.HI R7, RZ, 0x1, R2 ;  /* 0x00000001ff077819 */ /* 0x000fc80000011602 */
[----:B------:R-:W-:-:S13]  /*0230*/  ISETP.GE.U32.AND P0, PT, R9, R7, PT ;  /* 0x000000070900720c */ /* 0x000fda0003f06070 */
[----:B0-----:R-:W-:Y:S01]  /*0240*/  @!P0 LEA R3, R7, R4, 0x2 ;  /* 0x0000000407038211 */ /* 0x001fe200078e10ff */
[----:B------:R-:W-:Y:S05]  /*0250*/  @!P0 LDS R6, [R4] ;  /* 0x0000000004068984 */ /* 0x000fea0000000800 */
[----:B------:R-:W0:Y:S02]  /*0260*/  @!P0 LDS R3, [R3] ;  /* 0x0000000003038984 */ /* 0x000e240000000800 */
[----:B0-----:R-:W-:-:S05]  /*0270*/  @!P0 FADD R5, R3, R6 ;  /* 0x0000000603058221 */ /* 0x001fca0000000000 */
[----:B------:R1:W-:Y:S01]  /*0280*/  @!P0 STS [R4], R5 ;  /* 0x0000000504008388 */ /* 0x0003e20000000800 */
[----:B------:R-:W-:Y:S01]  /*0290*/  BAR.SYNC.DEFER_BLOCKING 0x0 ;  /* 0x0000000000007b1d */ /* 0x000fe20000010000 */
[----:B------:R-:W-:Y:S02]  /*02a0*/  ISETP.GT.U32.AND P0, PT, R2, 0x3, PT ;  /* 0x000000030200780c */ /* 0x000fe40003f04070 */
[----:B------:R-:W-:-:S11]  /*02b0*/  MOV R2, R7 ;  /* 0x0000000700027202 */ /* 0x000fd60000000f00 */
[----:B-1----:R-:W-:Y:S05]  /*02c0*/  @P0 BRA `(.L_x_15) ;  /* 0xfffffffc00d40947 */ /* 0x002fea000383ffff */
.L_x_14:
[----:B------:R-:W-:Y:S05]  /*02d0*/  @P1 EXIT ;  /* 0x000000000000194d */ /* 0x000fea0003800000 */
[----:B------:R-:W1:Y:S01]  /*02e0*/  S2UR UR5, SR_CgaCtaId ;  /* 0x00000000000579c3 */ /* 0x000e620000008800 */
[----:B------:R-:W-:-:S07]  /*02f0*/  UMOV UR4, 0x400 ;  /* 0x0000040000047882 */ /* 0x000fce0000000000 */
[----:B0-----:R-:W0:Y:S01]  /*0300*/  LDC.64 R2, c[0x0][0x388] ;  /* 0x0000e200ff027b82 */ /* 0x001e220000000a00 */
[----:B-1----:R-:W-:Y:S01]  /*0310*/  ULEA UR4, UR5, UR4, 0x18 ;  /* 0x0000000405047291 */ /* 0x002fe2000f8ec0ff */
[----:B0-----:R-:W-:-:S08]  /*0320*/  IMAD.WIDE.U32 R2, R0, 0x4, R2 ;  /* 0x0000000400027825 */ /* 0x001fd000078e0002 */
[----:B------:R-:W0:Y:S04]  /*0330*/  LDS R5, [UR4] ;  /* 0x00000004ff057984 */ /* 0x000e280008000800 */
[----:B0-----:R-:W-:Y:S01]  /*0340*/  STG.E desc[UR6][R2.64], R5 ;  /* 0x0000000502007986 */ /* 0x001fe2000c101906 */
[----:B------:R-:W-:Y:S05]  /*0350*/  EXIT ;  /* 0x000000000000794d */ /* 0x000fea0003800000 */
.L_x_16:
        /* <DEDUP_REMOVED lines=10> */
.L_x_22:


//--------------------- .text._Z10reduce_maxPKfPfi --------------------------
	.section	.text._Z10reduce_maxPKfPfi,"ax",@progbits
	.align	128
        .global         _Z10reduce_maxPKfPfi
        .type           _Z10reduce_maxPKfPfi,@function
        .size           _Z10reduce_maxPKfPfi,(.L_x_23 - _Z10reduce_maxPKfPfi)
        .other          _Z10reduce_maxPKfPfi,@"STO_CUDA_ENTRY STV_DEFAULT"
_Z10reduce_maxPKfPfi:
.text._Z10reduce_maxPKfPfi:
[----:B------:R-:W-:Y:S01]  /*0000*/  LDC R1, c[0x0][0x37c] ;  /* 0x0000df00ff017b82 */ /* 0x000fe20000000800 */
[----:B------:R-:W0:Y:S01]  /*0010*/  S2R R6, SR_TID.X ;  /* 0x0000000000067919 */ /* 0x000e220000002100 */
[----:B------:R-:W0:Y:S01]  /*0020*/  LDCU UR8, c[0x0][0x360] ;  /* 0x00006c00ff0877ac */ /* 0x000e220008000800 */
[----:B------:R-:W-:Y:S01]  /*0030*/  IMAD.MOV.U32 R4, RZ, RZ, -0x800000 ;  /* 0xff800000ff047424 */ /* 0x000fe200078e00ff */
[----:B------:R-:W0:Y:S01]  /*0040*/  S2R R7, SR_CTAID.X ;  /* 0x0000000000077919 */ /* 0x000e220000002500 */
[----:B------:R-:W1:Y:S01]  /*0050*/  LDCU UR4, c[0x0][0x390] ;  /* 0x00007200ff0477ac */ /* 0x000e620008000800 */
[----:B------:R-:W2:Y:S01]  /*0060*/  LDCU.64 UR6, c[0x0][0x358] ;  /* 0x00006b00ff0677ac */ /* 0x000ea20008000a00 */
[----:B0-----:R-:W-:-:S05]  /*0070*/  IMAD R5, R7, UR8, R6 ;  /* 0x0000000807057c24 */ /* 0x001fca000f8e0206 */
[----:B-1----:R-:W-:-:S13]  /*0080*/  ISETP.GE.AND P0, PT, R5, UR4, PT ;  /* 0x0000000405007c0c */ /* 0x002fda000bf06270 */
[----:B------:R-:W0:Y:S02]  /*0090*/  @!P0 LDC.64 R2, c[0x0][0x380] ;  /* 0x0000e000ff028b82 */ /* 0x000e240000000a00 */
[----:B0-----:R-:W-:-:S05]  /*00a0*/  @!P0 IMAD.WIDE R2, R5, 0x4, R2 ;  /* 0x0000000405028825 */ /* 0x001fca00078e0202 */
[----:B--2---:R-:W2:Y:S01]  /*00b0*/  @!P0 LDG.E R4, desc[UR6][R2.64] ;  /* 0x0000000602048981 */ /* 0x004ea2000c1e1900 */
[----:B------:R-:W0:Y:S01]  /*00c0*/  S2UR UR5, SR_CgaCtaId ;  /* 0x00000000000579c3 */ /* 0x000e220000008800 */
[----:B------:R-:W-:Y:S01]  /*00d0*/  IMAD.U32 R0, RZ, RZ, UR8 ;  /* 0x00000008ff007e24 */ /* 0x000fe2000f8e00ff */
[----:B------:R-:W-:Y:S01]  /*00e0*/  UMOV UR4, 0x400 ;  /* 0x0000040000047882 */ /* 0x000fe20000000000 */
[----:B------:R-:W-:-:S03]  /*00f0*/  ISETP.NE.AND P0, PT, R6, RZ, PT ;  /* 0x000000ff0600720c */ /* 0x000fc60003f05270 */
[----:B------:R-:W-:Y:S01]  /*0100*/  ISETP.GE.U32.AND P1, PT, R0, 0x2, PT ;  /* 0x000000020000780c */ /* 0x000fe20003f26070 */
[----:B0-----:R-:W-:-:S06]  /*0110*/  ULEA UR4, UR5, UR4, 0x18 ;  /* 0x0000000405047291 */ /* 0x001fcc000f8ec0ff */
[----:B------:R-:W-:-:S05]  /*0120*/  LEA R5, R6, UR4, 0x2 ;  /* 0x0000000406057c11 */ /* 0x000fca000f8e10ff */
[----:B--2---:R0:W-:Y:S01]  /*0130*/  STS [R5], R4 ;  /* 0x0000000405007388 */ /* 0x0041e20000000800 */
[----:B------:R-:W-:Y:S06]  /*0140*/  BAR.SYNC.DEFER_BLOCKING 0x0 ;  /* 0x0000000000007b1d */ /* 0x000fec0000010000 */
[----:B------:R-:W-:Y:S05]  /*0150*/  @!P1 BRA `(.L_x_17) ;  /* 0x00000000002c9947 */ /* 0x000fea0003800000 */
.L_x_18:
[----:B0-----:R-:W-:-:S04]  /*0160*/  SHF.R.U32.HI R4, RZ, 0x1, R0 ;  /* 0x00000001ff047819 */ /* 0x001fc80000011600 */
[----:B------:R-:W-:-:S13]  /*0170*/  ISETP.GE.U32.AND P1, PT, R6, R4, PT ;  /* 0x000000040600720c */ /* 0x000fda0003f26070 */
[----:B------:R-:W-:Y:S01]  /*0180*/  @!P1 IMAD R3, R4, 0x4, R5 ;  /* 0x0000000404039824 */ /* 0x000fe200078e0205 */
[----:B------:R-:W-:Y:S05]  /*0190*/  @!P1 LDS R2, [R5] ;  /* 0x0000000005029984 */ /* 0x000fea0000000800 */
[----:B------:R-:W0:Y:S02]  /*01a0*/  @!P1 LDS R3, [R3] ;  /* 0x0000000003039984 */ /* 0x000e240000000800 */
[----:B0-----:R-:W-:-:S05]  /*01b0*/  @!P1 FMNMX R2, R2, R3, !PT ;  /* 0x0000000302029209 */ /* 0x001fca0007800000 */
[----:B------:R1:W-:Y:S01]  /*01c0*/  @!P1 STS [R5], R2 ;  /* 0x0000000205009388 */ /* 0x0003e20000000800 */
[----:B------:R-:W-:Y:S01]  /*01d0*/  BAR.SYNC.DEFER_BLOCKING 0x0 ;  /* 0x0000000000007b1d */ /* 0x000fe20000010000 */
[----:B------:R-:W-:Y:S01]  /*01e0*/  ISETP.GT.U32.AND P1, PT, R0, 0x3, PT ;  /* 0x000000030000780c */ /* 0x000fe20003f24070 */
[----:B------:R-:W-:-:S12]  /*01f0*/  IMAD.MOV.U32 R0, RZ, RZ, R4 ;  /* 0x000000ffff007224 */ /* 0x000fd800078e0004 */
[----:B-1----:R-:W-:Y:S05]  /*0200*/  @P1 BRA `(.L_x_18) ;  /* 0xfffffffc00d41947 */ /* 0x002fea000383ffff */
.L_x_17:
[----:B------:R-:W-:Y:S05]  /*0210*/  @P0 EXIT ;  /* 0x000000000000094d */ /* 0x000fea0003800000 */
[----:B------:R-:W1:Y:S01]  /*0220*/  S2UR UR5, SR_CgaCtaId ;  /* 0x00000000000579c3 */ /* 0x000e620000008800 */
[----:B------:R-:W-:-:S07]  /*0230*/  UMOV UR4, 0x400 ;  /* 0x0000040000047882 */ /* 0x000fce0000000000 */
[----:B------:R-:W2:Y:S01]  /*0240*/  LDC.64 R2, c[0x0][0x388] ;  /* 0x0000e200ff027b82 */ /* 0x000ea20000000a00 */
[----:B-1----:R-:W-:Y:S01]  /*0250*/  ULEA UR4, UR5, UR4, 0x18 ;  /* 0x0000000405047291 */ /* 0x002fe2000f8ec0ff */
[----:B--2---:R-:W-:-:S08]  /*0260*/  IMAD.WIDE.U32 R2, R7, 0x4, R2 ;  /* 0x0000000407027825 */ /* 0x004fd000078e0002 */
[----:B0-----:R-:W0:Y:S04]  /*0270*/  LDS R5, [UR4] ;  /* 0x00000004ff057984 */ /* 0x001e280008000800 */
[----:B0-----:R-:W-:Y:S01]  /*0280*/  STG.E desc[UR6][R2.64], R5 ;  /* 0x0000000502007986 */ /* 0x001fe2000c101906 */
[----:B------:R-:W-:Y:S05]  /*0290*/  EXIT ;  /* 0x000000000000794d */ /* 0x000fea0003800000 */
.L_x_19:
        /* <DEDUP_REMOVED lines=14> */
.L_x_23:


//--------------------- .nv.shared._Z14softmax_kernelPKfPfffi --------------------------
	.section	.nv.shared._Z14softmax_kernelPKfPfffi,"aw",@nobits
	.sectionflags	@""
	.align	16
	.zero		1024


//--------------------- .nv.shared.reserved.0     --------------------------
	.section	.nv.shared.reserved.0,"aw",@nobits
	.weak		__nv_reservedSMEM_offset_0_alias
	.size		__nv_reservedSMEM_offset_0_alias, 0, 64
	.other		__nv_reservedSMEM_offset_0_alias,@"STO_CUDA_RESERVED_SHARED STV_DEFAULT"
__nv_reservedSMEM_offset_0_alias:
	.zero		0
	.zero		64


//--------------------- .nv.shared._Z10reduce_sumPKfPffi --------------------------
	.section	.nv.shared._Z10reduce_sumPKfPffi,"aw",@nobits
	.sectionflags	@""
	.align	16
	.zero		1024


//--------------------- .nv.shared._Z10reduce_maxPKfPfi --------------------------
	.section	.nv.shared._Z10reduce_maxPKfPfi,"aw",@nobits
	.sectionflags	@""
	.align	16
	.zero		1024


//--------------------- .nv.constant0._Z14softmax_kernelPKfPfffi --------------------------
	.section	.nv.constant0._Z14softmax_kernelPKfPfffi,"a",@progbits
	.sectionflags	@""
	.align	4
.nv.constant0._Z14softmax_kernelPKfPfffi:
	.zero		924


//--------------------- .nv.constant0._Z10reduce_sumPKfPffi --------------------------
	.section	.nv.constant0._Z10reduce_sumPKfPffi,"a",@progbits
	.sectionflags	@""
	.align	4
.nv.constant0._Z10reduce_sumPKfPffi:
	.zero		920


//--------------------- .nv.constant0._Z10reduce_maxPKfPfi --------------------------
	.section	.nv.constant0._Z10reduce_maxPKfPfi,"a",@progbits
	.sectionflags	@""
	.align	4
.nv.constant0._Z10reduce_maxPKfPfi:
	.zero		916


//--------------------- SYMBOLS --------------------------

	.type		.nv.reservedSmem.offset0,@object
	.size		.nv.reservedSmem.offset0,0x4
	.type		.nv.reservedSmem.cap,@object
	.size		.nv.reservedSmem.cap,0x4
